//
// Generated by NVIDIA NVVM Compiler
//
// Compiler Build ID: CL-36424714
// Cuda compilation tools, release 13.0, V13.0.88
// Based on NVVM 20.0.0
//

.version 9.0
.target sm_100
.address_size 64


.entry _Z11matMultCUDAPKfmS0_mPfmi(
	.param .u64 .ptr .align 1 _Z11matMultCUDAPKfmS0_mPfmi_param_0,
	.param .u64 _Z11matMultCUDAPKfmS0_mPfmi_param_1,
	.param .u64 .ptr .align 1 _Z11matMultCUDAPKfmS0_mPfmi_param_2,
	.param .u64 _Z11matMultCUDAPKfmS0_mPfmi_param_3,
	.param .u64 .ptr .align 1 _Z11matMultCUDAPKfmS0_mPfmi_param_4,
	.param .u64 _Z11matMultCUDAPKfmS0_mPfmi_param_5,
	.param .u32 _Z11matMultCUDAPKfmS0_mPfmi_param_6
)
{
	.reg .pred 	%p<12>;
	.reg .b32 	%r<27>;
	.reg .b32 	%f<67>;
	.reg .b64 	%rd<63>;

	ld.param.u64 	%rd18, [_Z11matMultCUDAPKfmS0_mPfmi_param_0];
	ld.param.u64 	%rd14, [_Z11matMultCUDAPKfmS0_mPfmi_param_1];
	ld.param.u64 	%rd19, [_Z11matMultCUDAPKfmS0_mPfmi_param_2];
	ld.param.u64 	%rd15, [_Z11matMultCUDAPKfmS0_mPfmi_param_3];
	ld.param.u64 	%rd16, [_Z11matMultCUDAPKfmS0_mPfmi_param_4];
	ld.param.u64 	%rd17, [_Z11matMultCUDAPKfmS0_mPfmi_param_5];
	ld.param.u32 	%r15, [_Z11matMultCUDAPKfmS0_mPfmi_param_6];
	cvta.to.global.u64 	%rd1, %rd19;
	cvta.to.global.u64 	%rd2, %rd18;
	mov.u32 	%r16, %tid.x;
	mov.u32 	%r17, %ctaid.x;
	mov.u32 	%r18, %ntid.x;
	mad.lo.s32 	%r1, %r17, %r18, %r16;
	div.s32 	%r2, %r1, %r15;
	setp.ge.s32 	%p1, %r2, %r15;
	setp.lt.s32 	%p2, %r15, 0;
	or.pred  	%p3, %p2, %p1;
	@%p3 bra 	$L__BB0_13;
	cvt.s64.s32 	%rd3, %r2;
	mul.lo.s64 	%rd4, %rd14, %rd3;
	rem.s32 	%r20, %r1, %r15;
	cvt.s64.s32 	%rd5, %r20;
	max.u32 	%r3, %r15, 1;
	setp.lt.u32 	%p4, %r15, 8;
	mov.b32 	%r25, 0;
	mov.f32 	%f66, 0f00000000;
	@%p4 bra 	$L__BB0_4;
	and.b32  	%r21, %r3, 2147483640;
	neg.s32 	%r23, %r21;
	shl.b64 	%rd20, %rd5, 2;
	add.s64 	%rd62, %rd1, %rd20;
	shl.b64 	%rd7, %rd15, 5;
	shl.b64 	%rd21, %rd4, 2;
	add.s64 	%rd22, %rd21, %rd2;
	add.s64 	%rd61, %rd22, 16;
	shl.b64 	%rd9, %rd15, 2;
	mov.f32 	%f66, 0f00000000;
$L__BB0_3:
	.pragma "nounroll";
	and.b32  	%r25, %r3, 2147483640;
	ld.global.f32 	%f16, [%rd61+-16];
	ld.global.f32 	%f17, [%rd62];
	fma.rn.f32 	%f18, %f16, %f17, %f66;
	ld.global.f32 	%f19, [%rd61+-12];
	add.s64 	%rd23, %rd62, %rd9;
	ld.global.f32 	%f20, [%rd23];
	fma.rn.f32 	%f21, %f19, %f20, %f18;
	ld.global.f32 	%f22, [%rd61+-8];
	add.s64 	%rd24, %rd23, %rd9;
	ld.global.f32 	%f23, [%rd24];
	fma.rn.f32 	%f24, %f22, %f23, %f21;
	ld.global.f32 	%f25, [%rd61+-4];
	add.s64 	%rd25, %rd24, %rd9;
	ld.global.f32 	%f26, [%rd25];
	fma.rn.f32 	%f27, %f25, %f26, %f24;
	ld.global.f32 	%f28, [%rd61];
	add.s64 	%rd26, %rd25, %rd9;
	ld.global.f32 	%f29, [%rd26];
	fma.rn.f32 	%f30, %f28, %f29, %f27;
	ld.global.f32 	%f31, [%rd61+4];
	add.s64 	%rd27, %rd26, %rd9;
	ld.global.f32 	%f32, [%rd27];
	fma.rn.f32 	%f33, %f31, %f32, %f30;
	ld.global.f32 	%f34, [%rd61+8];
	add.s64 	%rd28, %rd27, %rd9;
	ld.global.f32 	%f35, [%rd28];
	fma.rn.f32 	%f36, %f34, %f35, %f33;
	ld.global.f32 	%f37, [%rd61+12];
	add.s64 	%rd29, %rd28, %rd9;
	ld.global.f32 	%f38, [%rd29];
	fma.rn.f32 	%f66, %f37, %f38, %f36;
	add.s32 	%r23, %r23, 8;
	add.s64 	%rd62, %rd62, %rd7;
	add.s64 	%rd61, %rd61, 32;
	setp.ne.s32 	%p5, %r23, 0;
	@%p5 bra 	$L__BB0_3;
$L__BB0_4:
	and.b32  	%r9, %r3, 7;
	setp.eq.s32 	%p6, %r9, 0;
	@%p6 bra 	$L__BB0_12;
	and.b32  	%r10, %r3, 3;
	setp.lt.u32 	%p7, %r9, 4;
	@%p7 bra 	$L__BB0_7;
	cvt.u64.u32 	%rd30, %r25;
	add.s64 	%rd31, %rd4, %rd30;
	shl.b64 	%rd32, %rd31, 2;
	add.s64 	%rd33, %rd2, %rd32;
	ld.global.f32 	%f40, [%rd33];
	mad.lo.s64 	%rd34, %rd15, %rd30, %rd5;
	shl.b64 	%rd35, %rd34, 2;
	add.s64 	%rd36, %rd1, %rd35;
	ld.global.f32 	%f41, [%rd36];
	fma.rn.f32 	%f42, %f40, %f41, %f66;
	ld.global.f32 	%f43, [%rd33+4];
	shl.b64 	%rd37, %rd15, 2;
	add.s64 	%rd38, %rd36, %rd37;
	ld.global.f32 	%f44, [%rd38];
	fma.rn.f32 	%f45, %f43, %f44, %f42;
	ld.global.f32 	%f46, [%rd33+8];
	add.s64 	%rd39, %rd38, %rd37;
	ld.global.f32 	%f47, [%rd39];
	fma.rn.f32 	%f48, %f46, %f47, %f45;
	ld.global.f32 	%f49, [%rd33+12];
	add.s64 	%rd40, %rd39, %rd37;
	ld.global.f32 	%f50, [%rd40];
	fma.rn.f32 	%f66, %f49, %f50, %f48;
	add.s32 	%r25, %r25, 4;
$L__BB0_7:
	setp.eq.s32 	%p8, %r10, 0;
	@%p8 bra 	$L__BB0_12;
	setp.eq.s32 	%p9, %r10, 1;
	@%p9 bra 	$L__BB0_10;
	cvt.u64.u32 	%rd41, %r25;
	add.s64 	%rd42, %rd4, %rd41;
	shl.b64 	%rd43, %rd42, 2;
	add.s64 	%rd44, %rd2, %rd43;
	ld.global.f32 	%f52, [%rd44];
	mad.lo.s64 	%rd45, %rd15, %rd41, %rd5;
	shl.b64 	%rd46, %rd45, 2;
	add.s64 	%rd47, %rd1, %rd46;
	ld.global.f32 	%f53, [%rd47];
	fma.rn.f32 	%f54, %f52, %f53, %f66;
	ld.global.f32 	%f55, [%rd44+4];
	shl.b64 	%rd48, %rd15, 2;
	add.s64 	%rd49, %rd47, %rd48;
	ld.global.f32 	%f56, [%rd49];
	fma.rn.f32 	%f66, %f55, %f56, %f54;
	add.s32 	%r25, %r25, 2;
$L__BB0_10:
	and.b32  	%r22, %r3, 1;
	setp.eq.b32 	%p10, %r22, 1;
	not.pred 	%p11, %p10;
	@%p11 bra 	$L__BB0_12;
	cvt.u64.u32 	%rd50, %r25;
	add.s64 	%rd51, %rd4, %rd50;
	shl.b64 	%rd52, %rd51, 2;
	add.s64 	%rd53, %rd2, %rd52;
	ld.global.f32 	%f57, [%rd53];
	mad.lo.s64 	%rd54, %rd15, %rd50, %rd5;
	shl.b64 	%rd55, %rd54, 2;
	add.s64 	%rd56, %rd1, %rd55;
	ld.global.f32 	%f58, [%rd56];
	fma.rn.f32 	%f66, %f57, %f58, %f66;
$L__BB0_12:
	mad.lo.s64 	%rd57, %rd17, %rd3, %rd5;
	cvta.to.global.u64 	%rd58, %rd16;
	shl.b64 	%rd59, %rd57, 2;
	add.s64 	%rd60, %rd58, %rd59;
	st.global.f32 	[%rd60], %f66;
$L__BB0_13:
	ret;

}


// ===== COMPILED SASS (sm_100) =====

	.target	sm_100

	.elftype	@"ET_EXEC"


//--------------------- .note.nv.tkinfo           --------------------------
	.section	.note.nv.tkinfo,"",@"SHT_NOTE"
	.sectionflags	@"SHF_NOTE_NV_TKINFO"
	.tkinfo
        /*0018*/ 	.word	0x00000002
        /*0030*/ 	.string	""
        /*0030*/ 	.string	"ptxas"
        /*0030*/ 	.string	"Cuda compilation tools, release 13.0, V13.0.88"
        /*0030*/ 	.string	"Build cuda_13.0.r13.0/compiler.36424714_0"
        /*0030*/ 	.string	"-arch sm_100 -m 64 "



//--------------------- .note.nv.cuinfo           --------------------------
	.section	.note.nv.cuinfo,"",@"SHT_NOTE"
	.sectionflags	@"SHF_NOTE_NV_CUINFO"
        /*0018*/ 	.short	0x0002
        /*001a*/ 	.short	0x0064
        /*001c*/ 	.short	0x0082
	.zero		2


//--------------------- .nv.info                  --------------------------
	.section	.nv.info,"",@"SHT_CUDA_INFO"
	.align	4


	//----- nvinfo : EIATTR_REGCOUNT
	.align		4
        /*0000*/ 	.byte	0x04, 0x2f
        /*0002*/ 	.short	(.L_1 - .L_0)
	.align		4
.L_0:
        /*0004*/ 	.word	index@(_Z11matMultCUDAPKfmS0_mPfmi)
        /*0008*/ 	.word	0x00000020


	//----- nvinfo : EIATTR_FRAME_SIZE
	.align		4
.L_1:
        /*000c*/ 	.byte	0x04, 0x11
        /*000e*/ 	.short	(.L_3 - .L_2)
	.align		4
.L_2:
        /*0010*/ 	.word	index@(_Z11matMultCUDAPKfmS0_mPfmi)
        /*0014*/ 	.word	0x00000000


	//----- nvinfo : EIATTR_MIN_STACK_SIZE
	.align		4
.L_3:
        /*0018*/ 	.byte	0x04, 0x12
        /*001a*/ 	.short	(.L_5 - .L_4)
	.align		4
.L_4:
        /*001c*/ 	.word	index@(_Z11matMultCUDAPKfmS0_mPfmi)
        /*0020*/ 	.word	0x00000000
.L_5:


//--------------------- .nv.compat                --------------------------
	.section	.nv.compat,"",@"SHT_CUDA_COMPAT_INFO"
	.align	4
        /*0000*/ 	.byte	0x02, 0x09, 0x00, 0x00, 0x02, 0x02, 0x01, 0x00, 0x02, 0x05, 0x05, 0x00, 0x03, 0x07, 0x01, 0x01
        /*0010*/ 	.byte	0x02, 0x03, 0x00, 0x00, 0x02, 0x06, 0x01, 0x00, 0x04, 0x0b, 0x08, 0x00, 0x09, 0x00, 0x00, 0x00
        /*0020*/ 	.byte	0x00, 0x00, 0x00, 0x00


//--------------------- .nv.info._Z11matMultCUDAPKfmS0_mPfmi --------------------------
	.section	.nv.info._Z11matMultCUDAPKfmS0_mPfmi,"",@"SHT_CUDA_INFO"
	.sectionflags	@""
	.align	4


	//----- nvinfo : EIATTR_CUDA_API_VERSION
	.align		4
        /*0000*/ 	.byte	0x04, 0x37
        /*0002*/ 	.short	(.L_7 - .L_6)
.L_6:
        /*0004*/ 	.word	0x00000082


	//----- nvinfo : EIATTR_KPARAM_INFO
	.align		4
.L_7:
        /*0008*/ 	.byte	0x04, 0x17
        /*000a*/ 	.short	(.L_9 - .L_8)
.L_8:
        /*000c*/ 	.word	0x00000000
        /*0010*/ 	.short	0x0006
        /*0012*/ 	.short	0x0030
        /*0014*/ 	.byte	0x00, 0xf0, 0x11, 0x00


	//----- nvinfo : EIATTR_KPARAM_INFO
	.align		4
.L_9:
        /*0018*/ 	.byte	0x04, 0x17
        /*001a*/ 	.short	(.L_11 - .L_10)
.L_10:
        /*001c*/ 	.word	0x00000000
        /*0020*/ 	.short	0x0005
        /*0022*/ 	.short	0x0028
        /*0024*/ 	.byte	0x00, 0xf0, 0x21, 0x00


	//----- nvinfo : EIATTR_KPARAM_INFO
	.align		4
.L_11:
        /*0028*/ 	.byte	0x04, 0x17
        /*002a*/ 	.short	(.L_13 - .L_12)
.L_12:
        /*002c*/ 	.word	0x00000000
        /*0030*/ 	.short	0x0004
        /*0032*/ 	.short	0x0020
        /*0034*/ 	.byte	0x00, 0xf5, 0x21, 0x00


	//----- nvinfo : EIATTR_KPARAM_INFO
	.align		4
.L_13:
        /*0038*/ 	.byte	0x04, 0x17
        /*003a*/ 	.short	(.L_15 - .L_14)
.L_14:
        /*003c*/ 	.word	0x00000000
        /*0040*/ 	.short	0x0003
        /*0042*/ 	.short	0x0018
        /*0044*/ 	.byte	0x00, 0xf0, 0x21, 0x00


	//----- nvinfo : EIATTR_KPARAM_INFO
	.align		4
.L_15:
        /*0048*/ 	.byte	0x04, 0x17
        /*004a*/ 	.short	(.L_17 - .L_16)
.L_16:
        /*004c*/ 	.word	0x00000000
        /*0050*/ 	.short	0x0002
        /*0052*/ 	.short	0x0010
        /*0054*/ 	.byte	0x00, 0xf5, 0x21, 0x00


	//----- nvinfo : EIATTR_KPARAM_INFO
	.align		4
.L_17:
        /*0058*/ 	.byte	0x04, 0x17
        /*005a*/ 	.short	(.L_19 - .L_18)
.L_18:
        /*005c*/ 	.word	0x00000000
        /*0060*/ 	.short	0x0001
        /*0062*/ 	.short	0x0008
        /*0064*/ 	.byte	0x00, 0xf0, 0x21, 0x00


	//----- nvinfo : EIATTR_KPARAM_INFO
	.align		4
.L_19:
        /*0068*/ 	.byte	0x04, 0x17
        /*006a*/ 	.short	(.L_21 - .L_20)
.L_20:
        /*006c*/ 	.word	0x00000000
        /*0070*/ 	.short	0x0000
        /*0072*/ 	.short	0x0000
        /*0074*/ 	.byte	0x00, 0xf5, 0x21, 0x00


	//----- nvinfo : EIATTR_SPARSE_MMA_MASK
	.align		4
.L_21:
        /*0078*/ 	.byte	0x03, 0x50
        /*007a*/ 	.short	0x0000


	//----- nvinfo : EIATTR_MAXREG_COUNT
	.align		4
        /*007c*/ 	.byte	0x03, 0x1b
        /*007e*/ 	.short	0x00ff


	//----- nvinfo : EIATTR_MERCURY_ISA_VERSION
	.align		4
        /*0080*/ 	.byte	0x03, 0x5f
        /*0082*/ 	.short	0x0101


	//----- nvinfo : EIATTR_VRC_CTA_INIT_COUNT
	.align		4
        /*0084*/ 	.byte	0x02, 0x4a
	.zero		1
	.zero		1


	//----- nvinfo : EIATTR_EXIT_INSTR_OFFSETS
	.align		4
        /*0088*/ 	.byte	0x04, 0x1c
        /*008a*/ 	.short	(.L_23 - .L_22)


	//   ....[0]....
.L_22:
        /*008c*/ 	.word	0x00000200


	//   ....[1]....
        /*0090*/ 	.word	0x00000cf0


	//----- nvinfo : EIATTR_CBANK_PARAM_SIZE
	.align		4
.L_23:
        /*0094*/ 	.byte	0x03, 0x19
        /*0096*/ 	.short	0x0034


	//----- nvinfo : EIATTR_PARAM_CBANK
	.align		4
        /*0098*/ 	.byte	0x04, 0x0a
        /*009a*/ 	.short	(.L_25 - .L_24)
	.align		4
.L_24:
        /*009c*/ 	.word	index@(.nv.constant0._Z11matMultCUDAPKfmS0_mPfmi)
        /*00a0*/ 	.short	0x0380
        /*00a2*/ 	.short	0x0034


	//----- nvinfo : EIATTR_SW_WAR
	.align		4
.L_25:
        /*00a4*/ 	.byte	0x04, 0x36
        /*00a6*/ 	.short	(.L_27 - .L_26)
.L_26:
        /*00a8*/ 	.word	0x00000008
.L_27:


//--------------------- .nv.callgraph             --------------------------
	.section	.nv.callgraph,"",@"SHT_CUDA_CALLGRAPH"
	.align	4
	.sectionentsize	8
	.align		4
        /*0000*/ 	.word	0x00000000
	.align		4
        /*0004*/ 	.word	0xffffffff
	.align		4
        /*0008*/ 	.word	0x00000000
	.align		4
        /*000c*/ 	.word	0xfffffffe
	.align		4
        /*0010*/ 	.word	0x00000000
	.align		4
        /*0014*/ 	.word	0xfffffffd
	.align		4
        /*0018*/ 	.word	0x00000000
	.align		4
        /*001c*/ 	.word	0xfffffffc


//--------------------- .text._Z11matMultCUDAPKfmS0_mPfmi --------------------------
	.section	.text._Z11matMultCUDAPKfmS0_mPfmi,"ax",@progbits
	.align	128
.text._Z11matMultCUDAPKfmS0_mPfmi:
        .type           _Z11matMultCUDAPKfmS0_mPfmi,@function
        .size           _Z11matMultCUDAPKfmS0_mPfmi,(.L_x_6 - _Z11matMultCUDAPKfmS0_mPfmi)
        .other          _Z11matMultCUDAPKfmS0_mPfmi,@"STO_CUDA_ENTRY STV_DEFAULT"
_Z11matMultCUDAPKfmS0_mPfmi:
[----:B------:R-:W-:Y:S08]  /*0000*/  LDC R1, c[0x0][0x37c] ;  /* 0x0000df00ff017b82 */ /* 0x000ff00000000800 */
[----:B------:R-:W0:Y:S01]  /*0010*/  LDC R3, c[0x0][0x3b0] ;  /* 0x0000ec00ff037b82 */ /* 0x000e220000000800 */
[----:B------:R-:W1:Y:S07]  /*0020*/  S2R R2, SR_TID.X ;  /* 0x0000000000027919 */ /* 0x000e6e0000002100 */
[----:B------:R-:W1:Y:S08]  /*0030*/  S2UR UR4, SR_CTAID.X ;  /* 0x00000000000479c3 */ /* 0x000e700000002500 */
[----:B------:R-:W1:Y:S01]  /*0040*/  LDC R7, c[0x0][0x360] ;  /* 0x0000d800ff077b82 */ /* 0x000e620000000800 */
[----:B0-----:R-:W-:-:S02]  /*0050*/  IABS R9, R3 ;  /* 0x0000000300097213 */ /* 0x001fc40000000000 */
[----:B------:R-:W-:Y:S02]  /*0060*/  LOP3.LUT R12, RZ, R3, RZ, 0x33, !PT ;  /* 0x00000003ff0c7212 */ /* 0x000fe400078e33ff */
[----:B------:R-:W0:Y:S01]  /*0070*/  I2F.RP R0, R9 ;  /* 0x0000000900007306 */ /* 0x000e220000209400 */
[----:B-1----:R-:W-:-:S07]  /*0080*/  IMAD R2, R7, UR4, R2 ;  /* 0x0000000407027c24 */ /* 0x002fce000f8e0202 */
[----:B0-----:R-:W0:Y:S02]  /*0090*/  MUFU.RCP R0, R0 ;  /* 0x0000000000007308 */ /* 0x001e240000001000 */
[----:B0-----:R-:W-:Y:S01]  /*00a0*/  VIADD R4, R0, 0xffffffe ;  /* 0x0ffffffe00047836 */ /* 0x001fe20000000000 */
[----:B------:R-:W-:-:S05]  /*00b0*/  IABS R0, R2 ;  /* 0x0000000200007213 */ /* 0x000fca0000000000 */
[----:B------:R0:W1:Y:S02]  /*00c0*/  F2I.FTZ.U32.TRUNC.NTZ R5, R4 ;  /* 0x0000000400057305 */ /* 0x000064000021f000 */
[----:B0-----:R-:W-:Y:S02]  /*00d0*/  IMAD.MOV.U32 R4, RZ, RZ, RZ ;  /* 0x000000ffff047224 */ /* 0x001fe400078e00ff */
[----:B-1----:R-:W-:-:S04]  /*00e0*/  IMAD.MOV R6, RZ, RZ, -R5 ;  /* 0x000000ffff067224 */ /* 0x002fc800078e0a05 */
[----:B------:R-:W-:-:S04]  /*00f0*/  IMAD R7, R6, R9, RZ ;  /* 0x0000000906077224 */ /* 0x000fc800078e02ff */
[----:B------:R-:W-:-:S06]  /*0100*/  IMAD.HI.U32 R5, R5, R7, R4 ;  /* 0x0000000705057227 */ /* 0x000fcc00078e0004 */
[----:B------:R-:W-:-:S04]  /*0110*/  IMAD.HI.U32 R5, R5, R0, RZ ;  /* 0x0000000005057227 */ /* 0x000fc800078e00ff */
[----:B------:R-:W-:-:S04]  /*0120*/  IMAD.MOV R6, RZ, RZ, -R5 ;  /* 0x000000ffff067224 */ /* 0x000fc800078e0a05 */
[----:B------:R-:W-:Y:S01]  /*0130*/  IMAD R4, R9, R6, R0 ;  /* 0x0000000609047224 */ /* 0x000fe200078e0200 */
[----:B------:R-:W-:-:S04]  /*0140*/  LOP3.LUT R0, R2, R3, RZ, 0x3c, !PT ;  /* 0x0000000302007212 */ /* 0x000fc800078e3cff */
[----:B------:R-:W-:Y:S02]  /*0150*/  ISETP.GT.U32.AND P2, PT, R9, R4, PT ;  /* 0x000000040900720c */ /* 0x000fe40003f44070 */
[----:B------:R-:W-:-:S11]  /*0160*/  ISETP.GE.AND P0, PT, R0, RZ, PT ;  /* 0x000000ff0000720c */ /* 0x000fd60003f06270 */
[----:B------:R-:W-:Y:S01]  /*0170*/  @!P2 IMAD.IADD R4, R4, 0x1, -R9 ;  /* 0x000000010404a824 */ /* 0x000fe200078e0a09 */
[----:B------:R-:W-:-:S04]  /*0180*/  @!P2 IADD3 R5, PT, PT, R5, 0x1, RZ ;  /* 0x000000010505a810 */ /* 0x000fc80007ffe0ff */
[----:B------:R-:W-:-:S13]  /*0190*/  ISETP.GE.U32.AND P1, PT, R4, R9, PT ;  /* 0x000000090400720c */ /* 0x000fda0003f26070 */
[----:B------:R-:W-:Y:S01]  /*01a0*/  @P1 VIADD R5, R5, 0x1 ;  /* 0x0000000105051836 */ /* 0x000fe20000000000 */
[----:B------:R-:W-:-:S03]  /*01b0*/  ISETP.NE.AND P1, PT, R3, RZ, PT ;  /* 0x000000ff0300720c */ /* 0x000fc60003f25270 */
[----:B------:R-:W-:-:S05]  /*01c0*/  @!P0 IMAD.MOV R5, RZ, RZ, -R5 ;  /* 0x000000ffff058224 */ /* 0x000fca00078e0a05 */
[----:B------:R-:W-:-:S04]  /*01d0*/  SEL R0, R12, R5, !P1 ;  /* 0x000000050c007207 */ /* 0x000fc80004800000 */
[----:B------:R-:W-:-:S04]  /*01e0*/  ISETP.GE.AND P0, PT, R0, R3, PT ;  /* 0x000000030000720c */ /* 0x000fc80003f06270 */
[----:B------:R-:W-:-:S13]  /*01f0*/  ISETP.LT.OR P0, PT, R3, RZ, P0 ;  /* 0x000000ff0300720c */ /* 0x000fda0000701670 */
[----:B------:R-:W-:Y:S05]  /*0200*/  @P0 EXIT ;  /* 0x000000000000094d */ /* 0x000fea0003800000 */
[----:B------:R-:W0:Y:S01]  /*0210*/  LDCU.64 UR6, c[0x0][0x388] ;  /* 0x00007100ff0677ac */ /* 0x000e220008000a00 */
[----:B------:R-:W-:Y:S01]  /*0220*/  ISETP.GE.AND P2, PT, R2, RZ, PT ;  /* 0x000000ff0200720c */ /* 0x000fe20003f46270 */
[----:B------:R-:W-:Y:S01]  /*0230*/  IMAD.IADD R5, R4, 0x1, -R9 ;  /* 0x0000000104057824 */ /* 0x000fe200078e0a09 */
[-C--:B------:R-:W-:Y:S01]  /*0240*/  ISETP.GT.U32.AND P0, PT, R9, R4.reuse, PT ;  /* 0x000000040900720c */ /* 0x080fe20003f04070 */
[----:B------:R-:W1:Y:S01]  /*0250*/  LDCU.64 UR4, c[0x0][0x358] ;  /* 0x00006b00ff0477ac */ /* 0x000e620008000a00 */
[----:B------:R-:W2:Y:S01]  /*0260*/  LDC.64 R8, c[0x0][0x398] ;  /* 0x0000e600ff087b82 */ /* 0x000ea20000000a00 */
[----:B------:R-:W-:Y:S01]  /*0270*/  SHF.R.S32.HI R2, RZ, 0x1f, R0 ;  /* 0x0000001fff027819 */ /* 0x000fe20000011400 */
[----:B------:R-:W-:Y:S01]  /*0280*/  IMAD.MOV.U32 R22, RZ, RZ, RZ ;  /* 0x000000ffff167224 */ /* 0x000fe200078e00ff */
[----:B------:R-:W-:Y:S02]  /*0290*/  SEL R5, R5, R4, !P0 ;  /* 0x0000000405057207 */ /* 0x000fe40004000000 */
[----:B------:R-:W-:-:S02]  /*02a0*/  ISETP.GE.U32.AND P0, PT, R3, 0x8, PT ;  /* 0x000000080300780c */ /* 0x000fc40003f06070 */
[----:B------:R-:W-:Y:S02]  /*02b0*/  VIMNMX.U32 R3, PT, PT, R3, 0x1, !PT ;  /* 0x0000000103037848 */ /* 0x000fe40007fe0000 */
[----:B------:R-:W-:Y:S02]  /*02c0*/  @!P2 IMAD.MOV R5, RZ, RZ, -R5 ;  /* 0x000000ffff05a224 */ /* 0x000fe400078e0a05 */
[----:B0-----:R-:W-:-:S03]  /*02d0*/  IMAD R7, R2, UR6, RZ ;  /* 0x0000000602077c24 */ /* 0x001fc6000f8e02ff */
[----:B------:R-:W-:Y:S01]  /*02e0*/  SEL R12, R12, R5, !P1 ;  /* 0x000000050c0c7207 */ /* 0x000fe20004800000 */
[----:B------:R-:W-:-:S04]  /*02f0*/  IMAD.WIDE.U32 R10, R0, UR6, RZ ;  /* 0x00000006000a7c25 */ /* 0x000fc8000f8e00ff */
[----:B------:R-:W-:Y:S01]  /*0300*/  HFMA2 R5, -RZ, RZ, 0, 0 ;  /* 0x00000000ff057431 */ /* 0x000fe200000001ff */
[----:B------:R-:W-:Y:S01]  /*0310*/  SHF.R.S32.HI R13, RZ, 0x1f, R12 ;  /* 0x0000001fff0d7819 */ /* 0x000fe2000001140c */
[----:B------:R-:W-:-:S04]  /*0320*/  IMAD R7, R0, UR7, R7 ;  /* 0x0000000700077c24 */ /* 0x000fc8000f8e0207 */
[----:B------:R-:W-:Y:S01]  /*0330*/  IMAD.IADD R4, R11, 0x1, R7 ;  /* 0x000000010b047824 */ /* 0x000fe200078e0207 */
[----:B-1----:R-:W-:Y:S06]  /*0340*/  @!P0 BRA `(.L_x_0) ;  /* 0x0000000400048947 */ /* 0x002fec0003800000 */
[----:B------:R-:W0:Y:S01]  /*0350*/  LDCU.64 UR6, c[0x0][0x390] ;  /* 0x00007200ff0677ac */ /* 0x000e220008000a00 */
[----:B--2---:R-:W-:Y:S01]  /*0360*/  IMAD.SHL.U32 R27, R9, 0x4, RZ ;  /* 0x00000004091b7824 */ /* 0x004fe200078e00ff */
[----:B------:R-:W-:Y:S01]  /*0370*/  LOP3.LUT R7, R3, 0x7ffffff8, RZ, 0xc0, !PT ;  /* 0x7ffffff803077812 */ /* 0x000fe200078ec0ff */
[C---:B------:R-:W-:Y:S01]  /*0380*/  IMAD.WIDE.U32 R14, R8.reuse, 0x4, RZ ;  /* 0x00000004080e7825 */ /* 0x040fe200078e00ff */
[----:B------:R-:W1:Y:S01]  /*0390*/  LDCU.64 UR8, c[0x0][0x380] ;  /* 0x00007000ff0877ac */ /* 0x000e620008000a00 */
[----:B------:R-:W-:Y:S02]  /*03a0*/  SHF.L.U64.HI R26, R8, 0x5, R9 ;  /* 0x00000005081a7819 */ /* 0x000fe40000010209 */
[----:B------:R-:W-:Y:S01]  /*03b0*/  IMAD.MOV.U32 R22, RZ, RZ, RZ ;  /* 0x000000ffff167224 */ /* 0x000fe200078e00ff */
[----:B------:R-:W-:Y:S01]  /*03c0*/  IADD3 R27, PT, PT, R15, R27, RZ ;  /* 0x0000001b0f1b7210 */ /* 0x000fe20007ffe0ff */
[----:B------:R-:W-:Y:S01]  /*03d0*/  IMAD.MOV R28, RZ, RZ, -R7 ;  /* 0x000000ffff1c7224 */ /* 0x000fe200078e0a07 */
[----:B0-----:R-:W-:-:S02]  /*03e0*/  LEA R6, P0, R12, UR6, 0x2 ;  /* 0x000000060c067c11 */ /* 0x001fc4000f8010ff */
[----:B-1----:R-:W-:Y:S02]  /*03f0*/  LEA R20, P1, R10, UR8, 0x2 ;  /* 0x000000080a147c11 */ /* 0x002fe4000f8210ff */
[----:B------:R-:W-:Y:S02]  /*0400*/  LEA.HI.X R5, R12, UR7, R13, 0x2, P0 ;  /* 0x000000070c057c11 */ /* 0x000fe400080f140d */
[----:B------:R-:W-:Y:S02]  /*0410*/  LEA.HI.X R21, R10, UR9, R4, 0x2, P1 ;  /* 0x000000090a157c11 */ /* 0x000fe400088f1404 */
[----:B------:R-:W-:-:S05]  /*0420*/  IADD3 R20, P0, PT, R20, 0x10, RZ ;  /* 0x0000001014147810 */ /* 0x000fca0007f1e0ff */
[----:B------:R-:W-:-:S08]  /*0430*/  IMAD.X R21, RZ, RZ, R21, P0 ;  /* 0x000000ffff157224 */ /* 0x000fd000000e0615 */
.L_x_1:
[----:B------:R-:W-:Y:S01]  /*0440*/  IMAD.MOV.U32 R16, RZ, RZ, R20 ;  /* 0x000000ffff107224 */ /* 0x000fe200078e0014 */
[----:B------:R-:W-:Y:S01]  /*0450*/  IADD3 R18, P0, PT, R6, R14, RZ ;  /* 0x0000000e06127210 */ /* 0x000fe20007f1e0ff */
[----:B------:R-:W-:Y:S01]  /*0460*/  IMAD.MOV.U32 R17, RZ, RZ, R21 ;  /* 0x000000ffff117224 */ /* 0x000fe200078e0015 */
[----:B------:R-:W-:Y:S01]  /*0470*/  MOV R20, R6 ;  /* 0x0000000600147202 */ /* 0x000fe20000000f00 */
[----:B------:R-:W-:Y:S02]  /*0480*/  IMAD.MOV.U32 R21, RZ, RZ, R5 ;  /* 0x000000ffff157224 */ /* 0x000fe400078e0005 */
[----:B------:R-:W-:Y:S01]  /*0490*/  IMAD.X R19, R5, 0x1, R27, P0 ;  /* 0x0000000105137824 */ /* 0x000fe200000e061b */
[----:B------:R-:W2:Y:S04]  /*04a0*/  LDG.E R25, desc[UR4][R16.64+-0x10] ;  /* 0xfffff00410197981 */ /* 0x000ea8000c1e1900 */
[----:B------:R-:W2:Y:S04]  /*04b0*/  LDG.E R20, desc[UR4][R20.64] ;  /* 0x0000000414147981 */ /* 0x000ea8000c1e1900 */
[----:B------:R-:W3:Y:S04]  /*04c0*/  LDG.E R29, desc[UR4][R18.64] ;  /* 0x00000004121d7981 */ /* 0x000ee8000c1e1900 */
[----:B------:R-:W3:Y:S01]  /*04d0*/  LDG.E R23, desc[UR4][R16.64+-0xc] ;  /* 0xfffff40410177981 */ /* 0x000ee2000c1e1900 */
[----:B------:R-:W-:-:S03]  /*04e0*/  IADD3 R24, P0, PT, R18, R14, RZ ;  /* 0x0000000e12187210 */ /* 0x000fc60007f1e0ff */
[----:B------:R-:W4:Y:S01]  /*04f0*/  LDG.E R18, desc[UR4][R16.64+-0x8] ;  /* 0xfffff80410127981 */ /* 0x000f22000c1e1900 */
[----:B--2---:R-:W-:Y:S01]  /*0500*/  FFMA R22, R25, R20, R22 ;  /* 0x0000001419167223 */ /* 0x004fe20000000016 */
[--C-:B------:R-:W-:Y:S02]  /*0510*/  IMAD.X R25, R19, 0x1, R27.reuse, P0 ;  /* 0x0000000113197824 */ /* 0x100fe400000e061b */
[----:B------:R-:W2:Y:S01]  /*0520*/  LDG.E R20, desc[UR4][R16.64+-0x4] ;  /* 0xfffffc0410147981 */ /* 0x000ea2000c1e1900 */
[----:B---3--:R-:W-:Y:S01]  /*0530*/  FFMA R29, R23, R29, R22 ;  /* 0x0000001d171d7223 */ /* 0x008fe20000000016 */
[----:B------:R-:W-:Y:S02]  /*0540*/  IADD3 R22, P0, PT, R24, R14, RZ ;  /* 0x0000000e18167210 */ /* 0x000fe40007f1e0ff */
[----:B------:R-:W4:Y:S03]  /*0550*/  LDG.E R24, desc[UR4][R24.64] ;  /* 0x0000000418187981 */ /* 0x000f26000c1e1900 */
[----:B------:R-:W-:-:S05]  /*0560*/  IMAD.X R23, R25, 0x1, R27, P0 ;  /* 0x0000000119177824 */ /* 0x000fca00000e061b */
[----:B------:R-:W2:Y:S01]  /*0570*/  LDG.E R21, desc[UR4][R22.64] ;  /* 0x0000000416157981 */ /* 0x000ea2000c1e1900 */
[----:B----4-:R-:W-:Y:S01]  /*0580*/  FFMA R29, R18, R24, R29 ;  /* 0x00000018121d7223 */ /* 0x010fe2000000001d */
[-C--:B------:R-:W-:Y:S02]  /*0590*/  IADD3 R18, P0, PT, R22, R14.reuse, RZ ;  /* 0x0000000e16127210 */ /* 0x080fe40007f1e0ff */
[----:B------:R-:W3:Y:S02]  /*05a0*/  LDG.E R24, desc[UR4][R16.64+0x4] ;  /* 0x0000040410187981 */ /* 0x000ee4000c1e1900 */
[----:B------:R-:W-:Y:S01]  /*05b0*/  IADD3.X R19, PT, PT, R23, R27, RZ, P0, !PT ;  /* 0x0000001b17137210 */ /* 0x000fe200007fe4ff */
[----:B--2---:R-:W-:Y:S01]  /*05c0*/  FFMA R29, R20, R21, R29 ;  /* 0x00000015141d7223 */ /* 0x004fe2000000001d */
[----:B------:R-:W-:-:S03]  /*05d0*/  IADD3 R20, P0, PT, R18, R14, RZ ;  /* 0x0000000e12147210 */ /* 0x000fc60007f1e0ff */
[----:B------:R-:W2:Y:S02]  /*05e0*/  LDG.E R22, desc[UR4][R18.64] ;  /* 0x0000000412167981 */ /* 0x000ea4000c1e1900 */
[----:B------:R-:W-:-:S05]  /*05f0*/  IMAD.X R21, R19, 0x1, R27, P0 ;  /* 0x0000000113157824 */ /* 0x000fca00000e061b */
[----:B------:R-:W3:Y:S04]  /*0600*/  LDG.E R25, desc[UR4][R20.64] ;  /* 0x0000000414197981 */ /* 0x000ee8000c1e1900 */
[----:B------:R-:W2:Y:S04]  /*0610*/  LDG.E R18, desc[UR4][R16.64] ;  /* 0x0000000410127981 */ /* 0x000ea8000c1e1900 */
[----:B------:R-:W4:Y:S01]  /*0620*/  LDG.E R19, desc[UR4][R16.64+0xc] ;  /* 0x00000c0410137981 */ /* 0x000f22000c1e1900 */
[----:B--2---:R-:W-:Y:S01]  /*0630*/  FFMA R29, R18, R22, R29 ;  /* 0x00000016121d7223 */ /* 0x004fe2000000001d */
[----:B------:R-:W-:-:S02]  /*0640*/  IADD3 R22, P0, PT, R20, R14, RZ ;  /* 0x0000000e14167210 */ /* 0x000fc40007f1e0ff */
[----:B------:R-:W2:Y:S01]  /*0650*/  LDG.E R18, desc[UR4][R16.64+0x8] ;  /* 0x0000080410127981 */ /* 0x000ea2000c1e1900 */
[----:B---3--:R-:W-:Y:S02]  /*0660*/  FFMA R29, R24, R25, R29 ;  /* 0x00000019181d7223 */ /* 0x008fe4000000001d */
[----:B------:R-:W-:Y:S01]  /*0670*/  IMAD.X R23, R21, 0x1, R27, P0 ;  /* 0x0000000115177824 */ /* 0x000fe200000e061b */
[----:B------:R-:W-:-:S04]  /*0680*/  IADD3 R24, P0, PT, R22, R14, RZ ;  /* 0x0000000e16187210 */ /* 0x000fc80007f1e0ff */
[----:B------:R-:W2:Y:S01]  /*0690*/  LDG.E R22, desc[UR4][R22.64] ;  /* 0x0000000416167981 */ /* 0x000ea2000c1e1900 */
[----:B------:R-:W-:-:S05]  /*06a0*/  IMAD.X R25, R23, 0x1, R27, P0 ;  /* 0x0000000117197824 */ /* 0x000fca00000e061b */
[----:B------:R-:W4:Y:S01]  /*06b0*/  LDG.E R24, desc[UR4][R24.64] ;  /* 0x0000000418187981 */ /* 0x000f22000c1e1900 */
[----:B------:R-:W-:-:S05]  /*06c0*/  VIADD R28, R28, 0x8 ;  /* 0x000000081c1c7836 */ /* 0x000fca0000000000 */
[----:B------:R-:W-:Y:S02]  /*06d0*/  ISETP.NE.AND P0, PT, R28, RZ, PT ;  /* 0x000000ff1c00720c */ /* 0x000fe40003f05270 */
[----:B------:R-:W-:Y:S02]  /*06e0*/  LEA R6, P1, R8, R6, 0x5 ;  /* 0x0000000608067211 */ /* 0x000fe400078228ff */
[----:B------:R-:W-:-:S03]  /*06f0*/  IADD3 R20, P2, PT, R16, 0x20, RZ ;  /* 0x0000002010147810 */ /* 0x000fc60007f5e0ff */
[----:B------:R-:W-:Y:S01]  /*0700*/  IMAD.X R5, R5, 0x1, R26, P1 ;  /* 0x0000000105057824 */ /* 0x000fe200008e061a */
[----:B------:R-:W-:Y:S01]  /*0710*/  IADD3.X R21, PT, PT, RZ, R17, RZ, P2, !PT ;  /* 0x00000011ff157210 */ /* 0x000fe200017fe4ff */
[----:B--2---:R-:W-:-:S04]  /*0720*/  FFMA R18, R18, R22, R29 ;  /* 0x0000001612127223 */ /* 0x004fc8000000001d */
[----:B----4-:R-:W-:Y:S01]  /*0730*/  FFMA R22, R19, R24, R18 ;  /* 0x0000001813167223 */ /* 0x010fe20000000012 */
[----:B------:R-:W-:Y:S06]  /*0740*/  @P0 BRA `(.L_x_1) ;  /* 0xfffffffc003c0947 */ /* 0x000fec000383ffff */
[----:B------:R-:W-:-:S07]  /*0750*/  IMAD.MOV.U32 R5, RZ, RZ, R7 ;  /* 0x000000ffff057224 */ /* 0x000fce00078e0007 */
.L_x_0:
[----:B------:R-:W-:-:S13]  /*0760*/  LOP3.LUT P0, R6, R3, 0x7, RZ, 0xc0, !PT ;  /* 0x0000000703067812 */ /* 0x000fda000780c0ff */
[----:B------:R-:W-:Y:S05]  /*0770*/  @!P0 BRA `(.L_x_2) ;  /* 0x0000000400348947 */ /* 0x000fea0003800000 */
[----:B------:R-:W-:Y:S02]  /*0780*/  ISETP.GE.U32.AND P1, PT, R6, 0x4, PT ;  /* 0x000000040600780c */ /* 0x000fe40003f26070 */
[----:B------:R-:W-:-:S04]  /*0790*/  LOP3.LUT R24, R3, 0x3, RZ, 0xc0, !PT ;  /* 0x0000000303187812 */ /* 0x000fc800078ec0ff */
[----:B------:R-:W-:-:S07]  /*07a0*/  ISETP.NE.AND P0, PT, R24, RZ, PT ;  /* 0x000000ff1800720c */ /* 0x000fce0003f05270 */
[----:B------:R-:W-:Y:S06]  /*07b0*/  @!P1 BRA `(.L_x_3) ;  /* 0x00000000007c9947 */ /* 0x000fec0003800000 */
[----:B------:R-:W0:Y:S01]  /*07c0*/  LDCU.64 UR8, c[0x0][0x390] ;  /* 0x00007200ff0877ac */ /* 0x000e220008000a00 */
[C---:B------:R-:W-:Y:S01]  /*07d0*/  IADD3 R15, P2, PT, R5.reuse, R10, RZ ;  /* 0x0000000a050f7210 */ /* 0x040fe20007f5e0ff */
[C---:B--2---:R-:W-:Y:S01]  /*07e0*/  IMAD.WIDE.U32 R6, R5.reuse, R8, R12 ;  /* 0x0000000805067225 */ /* 0x044fe200078e000c */
[C---:B------:R-:W-:Y:S01]  /*07f0*/  SHF.L.U64.HI R27, R8.reuse, 0x2, R9 ;  /* 0x00000002081b7819 */ /* 0x040fe20000010209 */
[----:B------:R-:W1:Y:S02]  /*0800*/  LDCU.64 UR6, c[0x0][0x380] ;  /* 0x00007000ff0677ac */ /* 0x000e640008000a00 */
[----:B------:R-:W-:Y:S02]  /*0810*/  IMAD R7, R5, R9, R7 ;  /* 0x0000000905077224 */ /* 0x000fe400078e0207 */
[----:B------:R-:W-:Y:S02]  /*0820*/  IMAD.X R16, RZ, RZ, R4, P2 ;  /* 0x000000ffff107224 */ /* 0x000fe400010e0604 */
[----:B------:R-:W-:Y:S01]  /*0830*/  IMAD.SHL.U32 R19, R8, 0x4, RZ ;  /* 0x0000000408137824 */ /* 0x000fe200078e00ff */
[----:B0-----:R-:W-:-:S02]  /*0840*/  LEA R20, P1, R6, UR8, 0x2 ;  /* 0x0000000806147c11 */ /* 0x001fc4000f8210ff */
[C---:B-1----:R-:W-:Y:S02]  /*0850*/  LEA R14, P2, R15.reuse, UR6, 0x2 ;  /* 0x000000060f0e7c11 */ /* 0x042fe4000f8410ff */
[----:B------:R-:W-:Y:S02]  /*0860*/  LEA.HI.X R21, R6, UR9, R7, 0x2, P1 ;  /* 0x0000000906157c11 */ /* 0x000fe400088f1407 */
[----:B------:R-:W-:Y:S02]  /*0870*/  LEA.HI.X R15, R15, UR7, R16, 0x2, P2 ;  /* 0x000000070f0f7c11 */ /* 0x000fe400090f1410 */
[----:B------:R-:W-:Y:S01]  /*0880*/  IADD3 R6, P2, PT, R19, R20, RZ ;  /* 0x0000001413067210 */ /* 0x000fe20007f5e0ff */
[----:B------:R-:W2:Y:S03]  /*0890*/  LDG.E R23, desc[UR4][R20.64] ;  /* 0x0000000414177981 */ /* 0x000ea6000c1e1900 */
[----:B------:R-:W-:Y:S01]  /*08a0*/  IADD3 R16, P1, PT, R6, R19, RZ ;  /* 0x0000001306107210 */ /* 0x000fe20007f3e0ff */
[----:B------:R-:W2:Y:S01]  /*08b0*/  LDG.E R25, desc[UR4][R14.64] ;  /* 0x000000040e197981 */ /* 0x000ea2000c1e1900 */
[----:B------:R-:W-:-:S02]  /*08c0*/  IADD3.X R7, PT, PT, R27, R21, RZ, P2, !PT ;  /* 0x000000151b077210 */ /* 0x000fc400017fe4ff */
[----:B------:R-:W-:Y:S01]  /*08d0*/  IADD3 R18, P2, PT, R16, R19, RZ ;  /* 0x0000001310127210 */ /* 0x000fe20007f5e0ff */
[----:B------:R-:W3:Y:S02]  /*08e0*/  LDG.E R26, desc[UR4][R14.64+0x4] ;  /* 0x000004040e1a7981 */ /* 0x000ee4000c1e1900 */
[--C-:B------:R-:W-:Y:S02]  /*08f0*/  IMAD.X R17, R7, 0x1, R27.reuse, P1 ;  /* 0x0000000107117824 */ /* 0x100fe400008e061b */
[----:B------:R-:W3:Y:S02]  /*0900*/  LDG.E R6, desc[UR4][R6.64] ;  /* 0x0000000406067981 */ /* 0x000ee4000c1e1900 */
[----:B------:R-:W-:Y:S02]  /*0910*/  IMAD.X R19, R17, 0x1, R27, P2 ;  /* 0x0000000111137824 */ /* 0x000fe400010e061b */
[----:B------:R-:W4:Y:S04]  /*0920*/  LDG.E R16, desc[UR4][R16.64] ;  /* 0x0000000410107981 */ /* 0x000f28000c1e1900 */
[----:B------:R-:W4:Y:S04]  /*0930*/  LDG.E R28, desc[UR4][R14.64+0x8] ;  /* 0x000008040e1c7981 */ /* 0x000f28000c1e1900 */
[----:B------:R-:W5:Y:S04]  /*0940*/  LDG.E R20, desc[UR4][R14.64+0xc] ;  /* 0x00000c040e147981 */ /* 0x000f68000c1e1900 */
[----:B------:R-:W5:Y:S01]  /*0950*/  LDG.E R18, desc[UR4][R18.64] ;  /* 0x0000000412127981 */ /* 0x000f62000c1e1900 */
[----:B------:R-:W-:-:S02]  /*0960*/  VIADD R5, R5, 0x4 ;  /* 0x0000000405057836 */ /* 0x000fc40000000000 */
[----:B--2---:R-:W-:-:S04]  /*0970*/  FFMA R23, R25, R23, R22 ;  /* 0x0000001719177223 */ /* 0x004fc80000000016 */
[----:B---3--:R-:W-:-:S04]  /*0980*/  FFMA R23, R26, R6, R23 ;  /* 0x000000061a177223 */ /* 0x008fc80000000017 */
[----:B----4-:R-:W-:-:S04]  /*0990*/  FFMA R23, R28, R16, R23 ;  /* 0x000000101c177223 */ /* 0x010fc80000000017 */
[----:B-----5:R-:W-:-:S07]  /*09a0*/  FFMA R22, R20, R18, R23 ;  /* 0x0000001214167223 */ /* 0x020fce0000000017 */
.L_x_3:
[----:B------:R-:W-:Y:S05]  /*09b0*/  @!P0 BRA `(.L_x_2) ;  /* 0x0000000000a48947 */ /* 0x000fea0003800000 */
[----:B------:R-:W-:Y:S02]  /*09c0*/  ISETP.NE.AND P1, PT, R24, 0x1, PT ;  /* 0x000000011800780c */ /* 0x000fe40003f25270 */
[----:B------:R-:W-:-:S04]  /*09d0*/  LOP3.LUT R3, R3, 0x1, RZ, 0xc0, !PT ;  /* 0x0000000103037812 */ /* 0x000fc800078ec0ff */
[----:B------:R-:W-:-:S07]  /*09e0*/  ISETP.NE.U32.AND P0, PT, R3, 0x1, PT ;  /* 0x000000010300780c */ /* 0x000fce0003f05070 */
[----:B------:R-:W-:Y:S06]  /*09f0*/  @!P1 BRA `(.L_x_4) ;  /* 0x0000000000549947 */ /* 0x000fec0003800000 */
[----:B------:R-:W0:Y:S01]  /*0a00*/  LDCU.64 UR6, c[0x0][0x380] ;  /* 0x00007000ff0677ac */ /* 0x000e220008000a00 */
[----:B------:R-:W-:Y:S01]  /*0a10*/  MOV R7, R13 ;  /* 0x0000000d00077202 */ /* 0x000fe20000000f00 */
[----:B------:R-:W-:Y:S01]  /*0a20*/  IMAD.MOV.U32 R6, RZ, RZ, R12 ;  /* 0x000000ffff067224 */ /* 0x000fe200078e000c */
[C---:B------:R-:W-:Y:S01]  /*0a30*/  IADD3 R3, P1, PT, R5.reuse, R10, RZ ;  /* 0x0000000a05037210 */ /* 0x040fe20007f3e0ff */
[----:B------:R-:W1:Y:S02]  /*0a40*/  LDCU.64 UR8, c[0x0][0x390] ;  /* 0x00007200ff0877ac */ /* 0x000e640008000a00 */
[----:B--2---:R-:W-:-:S04]  /*0a50*/  IMAD.WIDE.U32 R16, R5, R8, R6 ;  /* 0x0000000805107225 */ /* 0x004fc800078e0006 */
[----:B------:R-:W-:Y:S02]  /*0a60*/  IMAD.X R18, RZ, RZ, R4, P1 ;  /* 0x000000ffff127224 */ /* 0x000fe400008e0604 */
[----:B------:R-:W-:Y:S01]  /*0a70*/  IMAD R15, R5, R9, R17 ;  /* 0x00000009050f7224 */ /* 0x000fe200078e0211 */
[C---:B0-----:R-:W-:Y:S02]  /*0a80*/  LEA R6, P1, R3.reuse, UR6, 0x2 ;  /* 0x0000000603067c11 */ /* 0x041fe4000f8210ff */
[C---:B-1----:R-:W-:Y:S02]  /*0a90*/  LEA R14, P2, R16.reuse, UR8, 0x2 ;  /* 0x00000008100e7c11 */ /* 0x042fe4000f8410ff */
[----:B------:R-:W-:Y:S02]  /*0aa0*/  LEA.HI.X R7, R3, UR7, R18, 0x2, P1 ;  /* 0x0000000703077c11 */ /* 0x000fe400088f1412 */
[----:B------:R-:W-:Y:S02]  /*0ab0*/  LEA.HI.X R15, R16, UR9, R15, 0x2, P2 ;  /* 0x00000009100f7c11 */ /* 0x000fe400090f140f */
[C---:B------:R-:W-:Y:S01]  /*0ac0*/  LEA R16, P1, R8.reuse, R14, 0x2 ;  /* 0x0000000e08107211 */ /* 0x040fe200078210ff */
[----:B------:R-:W2:Y:S03]  /*0ad0*/  LDG.E R3, desc[UR4][R6.64] ;  /* 0x0000000406037981 */ /* 0x000ea6000c1e1900 */
[----:B------:R-:W-:Y:S01]  /*0ae0*/  LEA.HI.X R17, R8, R15, R9, 0x2, P1 ;  /* 0x0000000f08117211 */ /* 0x000fe200008f1409 */
[----:B------:R-:W2:Y:S04]  /*0af0*/  LDG.E R14, desc[UR4][R14.64] ;  /* 0x000000040e0e7981 */ /* 0x000ea8000c1e1900 */
[----:B------:R-:W3:Y:S04]  /*0b00*/  LDG.E R18, desc[UR4][R6.64+0x4] ;  /* 0x0000040406127981 */ /* 0x000ee8000c1e1900 */
[----:B------:R-:W3:Y:S01]  /*0b10*/  LDG.E R16, desc[UR4][R16.64] ;  /* 0x0000000410107981 */ /* 0x000ee2000c1e1900 */
[----:B------:R-:W-:-:S02]  /*0b20*/  VIADD R5, R5, 0x2 ;  /* 0x0000000205057836 */ /* 0x000fc40000000000 */
[----:B--2---:R-:W-:-:S04]  /*0b30*/  FFMA R3, R3, R14, R22 ;  /* 0x0000000e03037223 */ /* 0x004fc80000000016 */
[----:B---3--:R-:W-:-:S07]  /*0b40*/  FFMA R22, R18, R16, R3 ;  /* 0x0000001012167223 */ /* 0x008fce0000000003 */
.L_x_4:
[----:B------:R-:W-:Y:S05]  /*0b50*/  @P0 BRA `(.L_x_2) ;  /* 0x00000000003c0947 */ /* 0x000fea0003800000 */
[----:B------:R-:W0:Y:S01]  /*0b60*/  LDCU.64 UR6, c[0x0][0x380] ;  /* 0x00007000ff0677ac */ /* 0x000e220008000a00 */
[----:B------:R-:W-:Y:S01]  /*0b70*/  IMAD.MOV.U32 R6, RZ, RZ, R12 ;  /* 0x000000ffff067224 */ /* 0x000fe200078e000c */
[C---:B------:R-:W-:Y:S01]  /*0b80*/  IADD3 R10, P0, PT, R5.reuse, R10, RZ ;  /* 0x0000000a050a7210 */ /* 0x040fe20007f1e0ff */
[----:B------:R-:W-:Y:S01]  /*0b90*/  IMAD.MOV.U32 R7, RZ, RZ, R13 ;  /* 0x000000ffff077224 */ /* 0x000fe200078e000d */
[----:B------:R-:W1:Y:S02]  /*0ba0*/  LDCU.64 UR8, c[0x0][0x390] ;  /* 0x00007200ff0877ac */ /* 0x000e640008000a00 */
[----:B------:R-:W-:Y:S01]  /*0bb0*/  IADD3.X R3, PT, PT, RZ, R4, RZ, P0, !PT ;  /* 0x00000004ff037210 */ /* 0x000fe200007fe4ff */
[----:B--2---:R-:W-:-:S04]  /*0bc0*/  IMAD.WIDE.U32 R6, R5, R8, R6 ;  /* 0x0000000805067225 */ /* 0x004fc800078e0006 */
[----:B------:R-:W-:Y:S01]  /*0bd0*/  IMAD R9, R5, R9, R7 ;  /* 0x0000000905097224 */ /* 0x000fe200078e0207 */
[----:B0-----:R-:W-:Y:S02]  /*0be0*/  LEA R4, P0, R10, UR6, 0x2 ;  /* 0x000000060a047c11 */ /* 0x001fe4000f8010ff */
[----:B-1----:R-:W-:Y:S02]  /*0bf0*/  LEA R8, P1, R6, UR8, 0x2 ;  /* 0x0000000806087c11 */ /* 0x002fe4000f8210ff */
[----:B------:R-:W-:Y:S02]  /*0c00*/  LEA.HI.X R5, R10, UR7, R3, 0x2, P0 ;  /* 0x000000070a057c11 */ /* 0x000fe400080f1403 */
[----:B------:R-:W-:-:S04]  /*0c10*/  LEA.HI.X R9, R6, UR9, R9, 0x2, P1 ;  /* 0x0000000906097c11 */ /* 0x000fc800088f1409 */
[----:B------:R-:W2:Y:S04]  /*0c20*/  LDG.E R5, desc[UR4][R4.64] ;  /* 0x0000000404057981 */ /* 0x000ea8000c1e1900 */
[----:B------:R-:W2:Y:S02]  /*0c30*/  LDG.E R8, desc[UR4][R8.64] ;  /* 0x0000000408087981 */ /* 0x000ea4000c1e1900 */
[----:B--2---:R-:W-:-:S07]  /*0c40*/  FFMA R22, R5, R8, R22 ;  /* 0x0000000805167223 */ /* 0x004fce0000000016 */
.L_x_2:
[----:B------:R-:W0:Y:S01]  /*0c50*/  LDCU.128 UR8, c[0x0][0x3a0] ;  /* 0x00007400ff0877ac */ /* 0x000e220008000c00 */
[----:B------:R-:W-:Y:S02]  /*0c60*/  IMAD.MOV.U32 R3, RZ, RZ, R13 ;  /* 0x000000ffff037224 */ /* 0x000fe400078e000d */
[----:B0-----:R-:W-:Y:S02]  /*0c70*/  IMAD R5, R2, UR10, RZ ;  /* 0x0000000a02057c24 */ /* 0x001fe4000f8e02ff */
[----:B------:R-:W-:Y:S02]  /*0c80*/  IMAD.MOV.U32 R2, RZ, RZ, R12 ;  /* 0x000000ffff027224 */ /* 0x000fe400078e000c */
[C---:B------:R-:W-:Y:S02]  /*0c90*/  IMAD R5, R0.reuse, UR11, R5 ;  /* 0x0000000b00057c24 */ /* 0x040fe4000f8e0205 */
[----:B------:R-:W-:-:S04]  /*0ca0*/  IMAD.WIDE.U32 R2, R0, UR10, R2 ;  /* 0x0000000a00027c25 */ /* 0x000fc8000f8e0002 */
[----:B------:R-:W-:Y:S01]  /*0cb0*/  IMAD.IADD R3, R3, 0x1, R5 ;  /* 0x0000000103037824 */ /* 0x000fe200078e0205 */
[----:B------:R-:W-:-:S04]  /*0cc0*/  LEA R4, P0, R2, UR8, 0x2 ;  /* 0x0000000802047c11 */ /* 0x000fc8000f8010ff */
[----:B------:R-:W-:-:S05]  /*0cd0*/  LEA.HI.X R5, R2, UR9, R3, 0x2, P0 ;  /* 0x0000000902057c11 */ /* 0x000fca00080f1403 */
[----:B------:R-:W-:Y:S01]  /*0ce0*/  STG.E desc[UR4][R4.64], R22 ;  /* 0x0000001604007986 */ /* 0x000fe2000c101904 */
[----:B------:R-:W-:Y:S05]  /*0cf0*/  EXIT ;  /* 0x000000000000794d */ /* 0x000fea0003800000 */
.L_x_5:
[----:B------:R-:W-:-:S00]  /*0d00*/  BRA `(.L_x_5) ;  /* 0xfffffffc00fc7947 */ /* 0x000fc0000383ffff */
[----:B------:R-:W-:-:S00]  /*0d10*/  NOP ;  /* 0x0000000000007918 */ /* 0x000fc00000000000 */
        /* <DEDUP_REMOVED lines=14> */
.L_x_6:


//--------------------- .nv.shared.reserved.0     --------------------------
	.section	.nv.shared.reserved.0,"aw",@nobits
	.weak		__nv_reservedSMEM_offset_0_alias
	.size		__nv_reservedSMEM_offset_0_alias, 0, 64
	.other		__nv_reservedSMEM_offset_0_alias,@"STO_CUDA_RESERVED_SHARED STV_DEFAULT"
__nv_reservedSMEM_offset_0_alias:
	.zero		0
	.zero		64


//--------------------- .nv.constant0._Z11matMultCUDAPKfmS0_mPfmi --------------------------
	.section	.nv.constant0._Z11matMultCUDAPKfmS0_mPfmi,"a",@progbits
	.sectionflags	@""
	.align	4
.nv.constant0._Z11matMultCUDAPKfmS0_mPfmi:
	.zero		948


//--------------------- SYMBOLS --------------------------

	.type		.nv.reservedSmem.offset0,@object
	.size		.nv.reservedSmem.offset0,0x4
